	.headerflags	@"EF_CUDA_TEXMODE_UNIFIED EF_CUDA_64BIT_ADDRESS EF_CUDA_ACCELERATORS EF_CUDA_SM90 EF_CUDA_VIRTUAL_SM(EF_CUDA_SM90)"
	.elftype	@"ET_EXEC"


//--------------------- .nv.info                  --------------------------
	.section	.nv.info,"",@"SHT_CUDA_INFO"
	.align	4


	//----- nvinfo : EIATTR_REGCOUNT
	.align		4
        /*0000*/ 	.byte	0x04, 0x2f
        /*0002*/ 	.short	(.L_1 - .L_0)
	.align		4
.L_0:
        /*0004*/ 	.word	index@(triton_poi_fused_cat_20)
        /*0008*/ 	.word	0x00000014


	//----- nvinfo : EIATTR_MIN_STACK_SIZE
	.align		4
.L_1:
        /*000c*/ 	.byte	0x04, 0x12
        /*000e*/ 	.short	(.L_3 - .L_2)
	.align		4
.L_2:
        /*0010*/ 	.word	index@(triton_poi_fused_cat_20)
        /*0014*/ 	.word	0x00000000


	//----- nvinfo : EIATTR_FRAME_SIZE
	.align		4
.L_3:
        /*0018*/ 	.byte	0x04, 0x11
        /*001a*/ 	.short	(.L_5 - .L_4)
	.align		4
.L_4:
        /*001c*/ 	.word	index@(triton_poi_fused_cat_20)
        /*0020*/ 	.word	0x00000000


	//----- nvinfo : EIATTR_MIN_STACK_SIZE
	.align		4
.L_5:
        /*0024*/ 	.byte	0x04, 0x12
        /*0026*/ 	.short	(.L_7 - .L_6)
	.align		4
.L_6:
        /*0028*/ 	.word	index@(triton_poi_fused_cat_20)
        /*002c*/ 	.word	0x00000000
.L_7:


//--------------------- .nv.info.triton_poi_fused_cat_20 --------------------------
	.section	.nv.info.triton_poi_fused_cat_20,"",@"SHT_CUDA_INFO"
	.sectionflags	@""
	.align	4


	//----- nvinfo : EIATTR_CUDA_API_VERSION
	.align		4
        /*0000*/ 	.byte	0x04, 0x37
        /*0002*/ 	.short	(.L_9 - .L_8)
.L_8:
        /*0004*/ 	.word	0x0000007c


	//----- nvinfo : EIATTR_KPARAM_INFO
	.align		4
.L_9:
        /*0008*/ 	.byte	0x04, 0x17
        /*000a*/ 	.short	(.L_11 - .L_10)
.L_10:
        /*000c*/ 	.word	0x00000000
        /*0010*/ 	.short	0x0005
        /*0012*/ 	.short	0x0028
        /*0014*/ 	.byte	0x00, 0xf0, 0x11, 0x00


	//----- nvinfo : EIATTR_KPARAM_INFO
	.align		4
.L_11:
        /*0018*/ 	.byte	0x04, 0x17
        /*001a*/ 	.short	(.L_13 - .L_12)
.L_12:
        /*001c*/ 	.word	0x00000000
        /*0020*/ 	.short	0x0004
        /*0022*/ 	.short	0x0020
        /*0024*/ 	.byte	0x00, 0xf4, 0x21, 0x00


	//----- nvinfo : EIATTR_KPARAM_INFO
	.align		4
.L_13:
        /*0028*/ 	.byte	0x04, 0x17
        /*002a*/ 	.short	(.L_15 - .L_14)
.L_14:
        /*002c*/ 	.word	0x00000000
        /*0030*/ 	.short	0x0003
        /*0032*/ 	.short	0x0018
        /*0034*/ 	.byte	0x00, 0xf4, 0x21, 0x00


	//----- nvinfo : EIATTR_KPARAM_INFO
	.align		4
.L_15:
        /*0038*/ 	.byte	0x04, 0x17
        /*003a*/ 	.short	(.L_17 - .L_16)
.L_16:
        /*003c*/ 	.word	0x00000000
        /*0040*/ 	.short	0x0002
        /*0042*/ 	.short	0x0010
        /*0044*/ 	.byte	0x00, 0xf4, 0x21, 0x00


	//----- nvinfo : EIATTR_KPARAM_INFO
	.align		4
.L_17:
        /*0048*/ 	.byte	0x04, 0x17
        /*004a*/ 	.short	(.L_19 - .L_18)
.L_18:
        /*004c*/ 	.word	0x00000000
        /*0050*/ 	.short	0x0001
        /*0052*/ 	.short	0x0008
        /*0054*/ 	.byte	0x00, 0xf4, 0x21, 0x00


	//----- nvinfo : EIATTR_KPARAM_INFO
	.align		4
.L_19:
        /*0058*/ 	.byte	0x04, 0x17
        /*005a*/ 	.short	(.L_21 - .L_20)
.L_20:
        /*005c*/ 	.word	0x00000000
        /*0060*/ 	.short	0x0000
        /*0062*/ 	.short	0x0000
        /*0064*/ 	.byte	0x00, 0xf4, 0x21, 0x00


	//----- nvinfo : EIATTR_SPARSE_MMA_MASK
	.align		4
.L_21:
        /*0068*/ 	.byte	0x03, 0x50
        /*006a*/ 	.short	0x0000


	//----- nvinfo : EIATTR_MAXREG_COUNT
	.align		4
        /*006c*/ 	.byte	0x03, 0x1b
        /*006e*/ 	.short	0x00ff


	//----- nvinfo : EIATTR_EXIT_INSTR_OFFSETS
	.align		4
        /*0070*/ 	.byte	0x04, 0x1c
        /*0072*/ 	.short	(.L_23 - .L_22)


	//   ....[0]....
.L_22:
        /*0074*/ 	.word	0x000003d0


	//   ....[1]....
        /*0078*/ 	.word	0x000003f0


	//----- nvinfo : EIATTR_REQNTID
	.align		4
.L_23:
        /*007c*/ 	.byte	0x04, 0x10
        /*007e*/ 	.short	(.L_25 - .L_24)
.L_24:
        /*0080*/ 	.word	0x00000080
        /*0084*/ 	.word	0x00000001
        /*0088*/ 	.word	0x00000001


	//----- nvinfo : EIATTR_CBANK_PARAM_SIZE
	.align		4
.L_25:
        /*008c*/ 	.byte	0x03, 0x19
        /*008e*/ 	.short	0x002c


	//----- nvinfo : EIATTR_PARAM_CBANK
	.align		4
        /*0090*/ 	.byte	0x04, 0x0a
        /*0092*/ 	.short	(.L_27 - .L_26)
	.align		4
.L_26:
        /*0094*/ 	.word	index@(.nv.constant0.triton_poi_fused_cat_20)
        /*0098*/ 	.short	0x0210
        /*009a*/ 	.short	0x002c


	//----- nvinfo : EIATTR_SW_WAR
	.align		4
.L_27:
        /*009c*/ 	.byte	0x04, 0x36
        /*009e*/ 	.short	(.L_29 - .L_28)
.L_28:
        /*00a0*/ 	.word	0x00000008
.L_29:


//--------------------- .nv.callgraph             --------------------------
	.section	.nv.callgraph,"",@"SHT_CUDA_CALLGRAPH"
	.align	4
	.sectionentsize	8
	.align		4
        /*0000*/ 	.word	0x00000000
	.align		4
        /*0004*/ 	.word	0xffffffff
	.align		4
        /*0008*/ 	.word	0x00000000
	.align		4
        /*000c*/ 	.word	0xfffffffe
	.align		4
        /*0010*/ 	.word	0x00000000
	.align		4
        /*0014*/ 	.word	0xfffffffd
	.align		4
        /*0018*/ 	.word	0x00000000
	.align		4
        /*001c*/ 	.word	0xfffffffc


//--------------------- .text.triton_poi_fused_cat_20 --------------------------
	.section	.text.triton_poi_fused_cat_20,"ax",@progbits
	.align	128
        .global         triton_poi_fused_cat_20
        .type           triton_poi_fused_cat_20,@function
        .size           triton_poi_fused_cat_20,(.L_x_1 - triton_poi_fused_cat_20)
        .other          triton_poi_fused_cat_20,@"STO_CUDA_ENTRY STV_DEFAULT"
triton_poi_fused_cat_20:
.text.triton_poi_fused_cat_20:
[----:B------:R-:W0:Y:S02]  /*0000*/  LDC R1, c[0x0][0x28] ;  /* 0x00000a00ff017b82 */ /* 0x000e240000000800 */
[----:B------:R-:W1:Y:S01]  /*0010*/  S2R R2, SR_TID.X ;  /* 0x0000000000027919 */ /* 0x000e620000002100 */
[----:B------:R-:W-:Y:S01]  /*0020*/  IMAD.MOV.U32 R6, RZ, RZ, RZ ;  /* 0x000000ffff067224 */ /* 0x000fe200078e00ff */
[----:B------:R-:W2:Y:S01]  /*0030*/  LDC.64 R4, c[0x0][0x210] ;  /* 0x00008400ff047b82 */ /* 0x000ea20000000a00 */
[----:B------:R-:W-:Y:S01]  /*0040*/  ULDC.64 UR4, c[0x0][0x208] ;  /* 0x0000820000047ab9 */ /* 0x000fe20000000a00 */
[----:B------:R-:W3:Y:S01]  /*0050*/  S2R R3, SR_CTAID.X ;  /* 0x0000000000037919 */ /* 0x000ee20000002500 */
[----:B-1----:R-:W-:-:S05]  /*0060*/  LOP3.LUT R2, R2, 0x7f, RZ, 0xc0, !PT ;  /* 0x0000007f02027812 */ /* 0x002fca00078ec0ff */
[----:B---3--:R-:W-:-:S05]  /*0070*/  IMAD R3, R3, 0x80, R2 ;  /* 0x0000008003037824 */ /* 0x008fca00078e0202 */
[----:B------:R-:W-:Y:S02]  /*0080*/  SHF.R.S32.HI R2, RZ, 0x1f, R3 ;  /* 0x0000001fff027819 */ /* 0x000fe40000011403 */
[----:B------:R-:W-:Y:S02]  /*0090*/  ISETP.GE.AND P0, PT, R3, 0x1e00, PT ;  /* 0x00001e000300780c */ /* 0x000fe40003f06270 */
[----:B------:R-:W-:-:S04]  /*00a0*/  LEA.HI R0, R2, R3, RZ, 0x4 ;  /* 0x0000000302007211 */ /* 0x000fc800078f20ff */
[----:B------:R-:W-:-:S05]  /*00b0*/  SHF.R.S32.HI R7, RZ, 0x4, R0 ;  /* 0x00000004ff077819 */ /* 0x000fca0000011400 */
[----:B------:R-:W-:-:S05]  /*00c0*/  IMAD.HI R2, R7, -0x77777777, R6 ;  /* 0x8888888907027827 */ /* 0x000fca00078e0206 */
[----:B------:R-:W-:-:S04]  /*00d0*/  SHF.R.U32.HI R9, RZ, 0x1f, R2 ;  /* 0x0000001fff097819 */ /* 0x000fc80000011602 */
[----:B------:R-:W-:Y:S01]  /*00e0*/  LEA.HI.SX32 R9, R2, R9, 0x1a ;  /* 0x0000000902097211 */ /* 0x000fe200078fd2ff */
[----:B------:R-:W-:-:S04]  /*00f0*/  IMAD.MOV.U32 R2, RZ, RZ, RZ ;  /* 0x000000ffff027224 */ /* 0x000fc800078e00ff */
[----:B------:R-:W-:Y:S01]  /*0100*/  IMAD.HI R8, R3, -0x77777777, R2 ;  /* 0x8888888903087827 */ /* 0x000fe200078e0202 */
[----:B------:R-:W-:-:S03]  /*0110*/  LOP3.LUT R2, R0, 0xfffffff0, RZ, 0xc0, !PT ;  /* 0xfffffff000027812 */ /* 0x000fc600078ec0ff */
[----:B------:R-:W-:Y:S01]  /*0120*/  IMAD R0, R9, -0x78, R7 ;  /* 0xffffff8809007824 */ /* 0x000fe200078e0207 */
[----:B------:R-:W-:Y:S01]  /*0130*/  IADD3 R9, R3, -R2, RZ ;  /* 0x8000000203097210 */ /* 0x000fe20007ffe0ff */
[----:B------:R-:W1:Y:S01]  /*0140*/  LDC.64 R6, c[0x0][0x218] ;  /* 0x00008600ff067b82 */ /* 0x000e620000000a00 */
[----:B------:R-:W-:Y:S01]  /*0150*/  SHF.R.U32.HI R11, RZ, 0x1f, R8 ;  /* 0x0000001fff0b7819 */ /* 0x000fe20000011608 */
[C---:B------:R-:W-:Y:S01]  /*0160*/  VIADD R12, R0.reuse, 0xffffffd0 ;  /* 0xffffffd0000c7836 */ /* 0x040fe20000000000 */
[C---:B------:R-:W-:Y:S01]  /*0170*/  ISETP.GE.AND P5, PT, R0.reuse, 0x30, PT ;  /* 0x000000300000780c */ /* 0x040fe20003fa6270 */
[----:B------:R-:W-:Y:S01]  /*0180*/  IMAD R9, R0, 0x10, R9 ;  /* 0x0000001000097824 */ /* 0x000fe200078e0209 */
[----:B------:R-:W-:Y:S01]  /*0190*/  LEA.HI.SX32 R2, R8, R11, 0x16 ;  /* 0x0000000b08027211 */ /* 0x000fe200078fb2ff */
[----:B------:R-:W-:Y:S01]  /*01a0*/  VIADD R14, R0, 0xffffffb8 ;  /* 0xffffffb8000e7836 */ /* 0x000fe20000000000 */
[----:B------:R-:W-:Y:S01]  /*01b0*/  ISETP.LT.AND P6, PT, R3, 0x1e00, !P5 ;  /* 0x00001e000300780c */ /* 0x000fe20006fc1270 */
[----:B------:R-:W3:Y:S01]  /*01c0*/  LDC.64 R10, c[0x0][0x220] ;  /* 0x00008800ff0a7b82 */ /* 0x000ee20000000a00 */
[----:B------:R-:W-:Y:S01]  /*01d0*/  VIADD R13, R9, 0x4000 ;  /* 0x00004000090d7836 */ /* 0x000fe20000000000 */
[----:B------:R-:W-:Y:S01]  /*01e0*/  ISETP.LT.U32.AND P4, PT, R12, 0x18, !P0 ;  /* 0x000000180c00780c */ /* 0x000fe20004781070 */
[----:B------:R-:W-:Y:S01]  /*01f0*/  HFMA2.MMA R12, -RZ, RZ, 0, 0 ;  /* 0x00000000ff0c7435 */ /* 0x000fe200000001ff */
[----:B------:R-:W-:Y:S01]  /*0200*/  ISETP.LT.U32.AND P2, PT, R14, 0x18, !P0 ;  /* 0x000000180e00780c */ /* 0x000fe20004741070 */
[----:B------:R-:W-:-:S02]  /*0210*/  IMAD R15, R2, 0x4300, R13 ;  /* 0x00004300020f7824 */ /* 0x000fc400078e020d */
[----:B------:R-:W-:Y:S01]  /*0220*/  IMAD R13, R2, 0x4180, R13 ;  /* 0x00004180020d7824 */ /* 0x000fe200078e020d */
[----:B------:R-:W4:Y:S01]  /*0230*/  LDC.64 R8, c[0x0][0x228] ;  /* 0x00008a00ff087b82 */ /* 0x000f220000000a00 */
[----:B--2---:R-:W-:Y:S01]  /*0240*/  IMAD.WIDE R4, R15, 0x4, R4 ;  /* 0x000000040f047825 */ /* 0x004fe200078e0204 */
[----:B------:R-:W-:-:S03]  /*0250*/  ISETP.GT.AND P1, PT, R0, 0x5f, !P0 ;  /* 0x0000005f0000780c */ /* 0x000fc60004724270 */
[C---:B------:R-:W-:Y:S01]  /*0260*/  VIADD R15, R13.reuse, 0xfffffd00 ;  /* 0xfffffd000d0f7836 */ /* 0x040fe20000000000 */
[----:B------:R2:W5:Y:S01]  /*0270*/  @P6 LDG.E R12, desc[UR4][R4.64] ;  /* 0x00000004040c6981 */ /* 0x000562000c1e1900 */
[----:B------:R-:W-:Y:S02]  /*0280*/  VIADD R17, R13, 0xfffffa00 ;  /* 0xfffffa000d117836 */ /* 0x000fe40000000000 */
[----:B-1----:R-:W-:Y:S01]  /*0290*/  IMAD.WIDE R6, R15, 0x4, R6 ;  /* 0x000000040f067825 */ /* 0x002fe200078e0206 */
[----:B------:R-:W-:Y:S02]  /*02a0*/  IADD3 R15, R13, -0x480, RZ ;  /* 0xfffffb800d0f7810 */ /* 0x000fe40007ffe0ff */
[----:B------:R-:W-:Y:S01]  /*02b0*/  MOV R13, RZ ;  /* 0x000000ff000d7202 */ /* 0x000fe20000000f00 */
[----:B------:R-:W-:Y:S02]  /*02c0*/  IMAD.MOV.U32 R14, RZ, RZ, RZ ;  /* 0x000000ffff0e7224 */ /* 0x000fe400078e00ff */
[----:B------:R-:W-:Y:S01]  /*02d0*/  IMAD.MOV.U32 R16, RZ, RZ, RZ ;  /* 0x000000ffff107224 */ /* 0x000fe200078e00ff */
[----:B--2---:R-:W1:Y:S01]  /*02e0*/  LDC.64 R4, c[0x0][0x230] ;  /* 0x00008c00ff047b82 */ /* 0x004e620000000a00 */
[----:B---3--:R-:W-:-:S02]  /*02f0*/  IMAD.WIDE R10, R15, 0x4, R10 ;  /* 0x000000040f0a7825 */ /* 0x008fc400078e020a */
[----:B------:R-:W2:Y:S04]  /*0300*/  @P4 LDG.E R14, desc[UR4][R6.64] ;  /* 0x00000004060e4981 */ /* 0x000ea8000c1e1900 */
[----:B------:R-:W3:Y:S01]  /*0310*/  @P2 LDG.E R13, desc[UR4][R10.64] ;  /* 0x000000040a0d2981 */ /* 0x000ee2000c1e1900 */
[----:B----4-:R-:W-:-:S05]  /*0320*/  IMAD.WIDE R8, R17, 0x4, R8 ;  /* 0x0000000411087825 */ /* 0x010fca00078e0208 */
[----:B------:R-:W4:Y:S01]  /*0330*/  @P1 LDG.E R16, desc[UR4][R8.64] ;  /* 0x0000000408101981 */ /* 0x000f22000c1e1900 */
[----:B------:R-:W-:Y:S01]  /*0340*/  ISETP.GE.AND P3, PT, R0, 0x48, PT ;  /* 0x000000480000780c */ /* 0x000fe20003f66270 */
[----:B------:R-:W-:-:S04]  /*0350*/  IMAD R3, R2, -0x780, R3 ;  /* 0xfffff88002037824 */ /* 0x000fc800078e0203 */
[----:B------:R-:W-:-:S04]  /*0360*/  IMAD R3, R2, 0x4780, R3 ;  /* 0x0000478002037824 */ /* 0x000fc800078e0203 */
[----:B-1----:R-:W-:Y:S01]  /*0370*/  IMAD.WIDE R2, R3, 0x4, R4 ;  /* 0x0000000403027825 */ /* 0x002fe200078e0204 */
[----:B-----5:R-:W-:Y:S02]  /*0380*/  SEL R15, R12, RZ, P6 ;  /* 0x000000ff0c0f7207 */ /* 0x020fe40003000000 */
[----:B------:R-:W-:Y:S02]  /*0390*/  ISETP.GE.AND P6, PT, R0, 0x60, PT ;  /* 0x000000600000780c */ /* 0x000fe40003fc6270 */
[----:B--2---:R-:W-:Y:S02]  /*03a0*/  @P5 SEL R15, R14, RZ, P4 ;  /* 0x000000ff0e0f5207 */ /* 0x004fe40002000000 */
[----:B---3--:R-:W-:-:S09]  /*03b0*/  @P3 SEL R15, R13, RZ, P2 ;  /* 0x000000ff0d0f3207 */ /* 0x008fd20001000000 */
[----:B----4-:R-:W-:Y:S01]  /*03c0*/  @P6 SEL R15, R16, RZ, P1 ;  /* 0x000000ff100f6207 */ /* 0x010fe20000800000 */
[----:B------:R-:W-:Y:S06]  /*03d0*/  @P0 EXIT ;  /* 0x000000000000094d */ /* 0x000fec0003800000 */
[----:B------:R-:W-:Y:S01]  /*03e0*/  STG.E desc[UR4][R2.64], R15 ;  /* 0x0000000f02007986 */ /* 0x000fe2000c101904 */
[----:B------:R-:W-:Y:S05]  /*03f0*/  EXIT ;  /* 0x000000000000794d */ /* 0x000fea0003800000 */
.L_x_0:
[----:B------:R-:W-:-:S00]  /*0400*/  BRA `(.L_x_0) ;  /* 0xfffffffc00fc7947 */ /* 0x000fc0000383ffff */
[----:B------:R-:W-:-:S00]  /*0410*/  NOP ;  /* 0x0000000000007918 */ /* 0x000fc00000000000 */
        /* <DEDUP_REMOVED lines=14> */
.L_x_1:


//--------------------- .nv.constant0.triton_poi_fused_cat_20 --------------------------
	.section	.nv.constant0.triton_poi_fused_cat_20,"a",@progbits
	.sectionflags	@""
	.align	4
.nv.constant0.triton_poi_fused_cat_20:
	.zero		572
